//
// Generated by NVIDIA NVVM Compiler
// Compiler built on Thu Mar 13 12:31:35 2014 (1394735495)
// Cuda compilation tools, release 6.0, V6.0.1
//

.version 4.0
.target sm_35
.address_size 64


.weak .func  (.param .b32 func_retval0) cudaMalloc(
	.param .b64 cudaMalloc_param_0,
	.param .b64 cudaMalloc_param_1
)
{
	.reg .s32 	%r<2>;


	mov.u32 	%r1, 30;
	st.param.b32	[func_retval0+0], %r1;
	ret;
}

.weak .func  (.param .b32 func_retval0) cudaFuncGetAttributes(
	.param .b64 cudaFuncGetAttributes_param_0,
	.param .b64 cudaFuncGetAttributes_param_1
)
{
	.reg .s32 	%r<2>;


	mov.u32 	%r1, 30;
	st.param.b32	[func_retval0+0], %r1;
	ret;
}

.visible .entry _Z15MultiplyVectorsPKfS0_Pfi(
	.param .u64 _Z15MultiplyVectorsPKfS0_Pfi_param_0,
	.param .u64 _Z15MultiplyVectorsPKfS0_Pfi_param_1,
	.param .u64 _Z15MultiplyVectorsPKfS0_Pfi_param_2,
	.param .u32 _Z15MultiplyVectorsPKfS0_Pfi_param_3
)
{
	.reg .pred 	%p<2>;
	.reg .s32 	%r<13>;
	.reg .f32 	%f<481>;
	.reg .s64 	%rd<23>;


	ld.param.u64 	%rd2, [_Z15MultiplyVectorsPKfS0_Pfi_param_0];
	ld.param.u64 	%rd3, [_Z15MultiplyVectorsPKfS0_Pfi_param_1];
	ld.param.u64 	%rd1, [_Z15MultiplyVectorsPKfS0_Pfi_param_2];
	cvta.to.global.u64 	%rd4, %rd3;
	mov.u32 	%r7, %ctaid.x;
	mul.lo.s32 	%r1, %r7, 10;
	mov.u32 	%r8, %tid.x;
	mul.lo.s32 	%r2, %r8, 10;
	mov.u32 	%r3, %nctaid.x;
	cvta.to.global.u64 	%rd5, %rd2;
	mul.wide.s32 	%rd6, %r2, 4;
	add.s64 	%rd7, %rd5, %rd6;
	ld.global.f32 	%f468, [%rd7];
	ld.global.f32 	%f469, [%rd7+4];
	ld.global.f32 	%f470, [%rd7+8];
	ld.global.f32 	%f471, [%rd7+12];
	ld.global.f32 	%f472, [%rd7+16];
	ld.global.f32 	%f473, [%rd7+20];
	ld.global.f32 	%f474, [%rd7+24];
	ld.global.f32 	%f475, [%rd7+28];
	ld.global.f32 	%f476, [%rd7+32];
	ld.global.f32 	%f477, [%rd7+36];
	mul.wide.s32 	%rd8, %r1, 4;
	add.s64 	%rd9, %rd4, %rd8;
	ld.global.f32 	%f478, [%rd9];
	ld.global.f32 	%f479, [%rd9+4];
	ld.global.f32 	%f480, [%rd9+8];
	ld.global.f32 	%f367, [%rd9+12];
	ld.global.f32 	%f366, [%rd9+16];
	ld.global.f32 	%f365, [%rd9+20];
	ld.global.f32 	%f364, [%rd9+24];
	ld.global.f32 	%f363, [%rd9+28];
	ld.global.f32 	%f362, [%rd9+32];
	ld.global.f32 	%f361, [%rd9+36];
	mov.f32 	%f467, 0f00000000;
	mov.f32 	%f466, %f467;
	mov.f32 	%f465, %f467;
	mov.f32 	%f464, %f467;
	mov.f32 	%f463, %f467;
	mov.f32 	%f462, %f467;
	mov.f32 	%f461, %f467;
	mov.f32 	%f460, %f467;
	mov.f32 	%f459, %f467;
	mov.f32 	%f458, %f467;
	mov.f32 	%f457, %f467;
	mov.f32 	%f456, %f467;
	mov.f32 	%f455, %f467;
	mov.f32 	%f454, %f467;
	mov.f32 	%f453, %f467;
	mov.f32 	%f452, %f467;
	mov.f32 	%f451, %f467;
	mov.f32 	%f450, %f467;
	mov.f32 	%f449, %f467;
	mov.f32 	%f448, %f467;
	mov.f32 	%f447, %f467;
	mov.f32 	%f446, %f467;
	mov.f32 	%f445, %f467;
	mov.f32 	%f444, %f467;
	mov.f32 	%f443, %f467;
	mov.f32 	%f442, %f467;
	mov.f32 	%f441, %f467;
	mov.f32 	%f440, %f467;
	mov.f32 	%f439, %f467;
	mov.f32 	%f438, %f467;
	mov.f32 	%f437, %f467;
	mov.f32 	%f436, %f467;
	mov.f32 	%f435, %f467;
	mov.f32 	%f434, %f467;
	mov.f32 	%f433, %f467;
	mov.f32 	%f432, %f467;
	mov.f32 	%f431, %f467;
	mov.f32 	%f430, %f467;
	mov.f32 	%f429, %f467;
	mov.f32 	%f428, %f467;
	mov.f32 	%f427, %f467;
	mov.f32 	%f426, %f467;
	mov.f32 	%f425, %f467;
	mov.f32 	%f424, %f467;
	mov.f32 	%f423, %f467;
	mov.f32 	%f422, %f467;
	mov.f32 	%f421, %f467;
	mov.f32 	%f420, %f467;
	mov.f32 	%f419, %f467;
	mov.f32 	%f418, %f467;
	mov.f32 	%f417, %f467;
	mov.f32 	%f416, %f467;
	mov.f32 	%f415, %f467;
	mov.f32 	%f414, %f467;
	mov.f32 	%f413, %f467;
	mov.f32 	%f412, %f467;
	mov.f32 	%f411, %f467;
	mov.f32 	%f410, %f467;
	mov.f32 	%f409, %f467;
	mov.f32 	%f408, %f467;
	mov.f32 	%f407, %f467;
	mov.f32 	%f406, %f467;
	mov.f32 	%f405, %f467;
	mov.f32 	%f404, %f467;
	mov.f32 	%f403, %f467;
	mov.f32 	%f402, %f467;
	mov.f32 	%f401, %f467;
	mov.f32 	%f400, %f467;
	mov.f32 	%f399, %f467;
	mov.f32 	%f398, %f467;
	mov.f32 	%f397, %f467;
	mov.f32 	%f396, %f467;
	mov.f32 	%f395, %f467;
	mov.f32 	%f394, %f467;
	mov.f32 	%f393, %f467;
	mov.f32 	%f392, %f467;
	mov.f32 	%f391, %f467;
	mov.f32 	%f390, %f467;
	mov.f32 	%f389, %f467;
	mov.f32 	%f388, %f467;
	mov.f32 	%f387, %f467;
	mov.f32 	%f386, %f467;
	mov.f32 	%f385, %f467;
	mov.f32 	%f384, %f467;
	mov.f32 	%f383, %f467;
	mov.f32 	%f382, %f467;
	mov.f32 	%f381, %f467;
	mov.f32 	%f380, %f467;
	mov.f32 	%f379, %f467;
	mov.f32 	%f378, %f467;
	mov.f32 	%f377, %f467;
	mov.f32 	%f376, %f467;
	mov.f32 	%f375, %f467;
	mov.f32 	%f374, %f467;
	mov.f32 	%f373, %f467;
	mov.f32 	%f372, %f467;
	mov.f32 	%f371, %f467;
	mov.f32 	%f370, %f467;
	mov.f32 	%f369, %f467;
	mov.f32 	%f368, %f467;
	mov.u32 	%r12, 0;

BB2_1:
	fma.rn.f32 	%f368, %f468, %f478, %f368;
	fma.rn.f32 	%f369, %f468, %f479, %f369;
	fma.rn.f32 	%f370, %f468, %f480, %f370;
	fma.rn.f32 	%f371, %f468, %f367, %f371;
	fma.rn.f32 	%f372, %f468, %f366, %f372;
	fma.rn.f32 	%f373, %f468, %f365, %f373;
	fma.rn.f32 	%f374, %f468, %f364, %f374;
	fma.rn.f32 	%f375, %f468, %f363, %f375;
	fma.rn.f32 	%f376, %f468, %f362, %f376;
	fma.rn.f32 	%f377, %f468, %f361, %f377;
	fma.rn.f32 	%f378, %f469, %f478, %f378;
	fma.rn.f32 	%f379, %f469, %f479, %f379;
	fma.rn.f32 	%f380, %f469, %f480, %f380;
	fma.rn.f32 	%f381, %f469, %f367, %f381;
	fma.rn.f32 	%f382, %f469, %f366, %f382;
	fma.rn.f32 	%f383, %f469, %f365, %f383;
	fma.rn.f32 	%f384, %f469, %f364, %f384;
	fma.rn.f32 	%f385, %f469, %f363, %f385;
	fma.rn.f32 	%f386, %f469, %f362, %f386;
	fma.rn.f32 	%f387, %f469, %f361, %f387;
	fma.rn.f32 	%f388, %f470, %f478, %f388;
	fma.rn.f32 	%f389, %f470, %f479, %f389;
	fma.rn.f32 	%f390, %f470, %f480, %f390;
	fma.rn.f32 	%f391, %f470, %f367, %f391;
	fma.rn.f32 	%f392, %f470, %f366, %f392;
	fma.rn.f32 	%f393, %f470, %f365, %f393;
	fma.rn.f32 	%f394, %f470, %f364, %f394;
	fma.rn.f32 	%f395, %f470, %f363, %f395;
	fma.rn.f32 	%f396, %f470, %f362, %f396;
	fma.rn.f32 	%f397, %f470, %f361, %f397;
	fma.rn.f32 	%f398, %f471, %f478, %f398;
	fma.rn.f32 	%f399, %f471, %f479, %f399;
	fma.rn.f32 	%f400, %f471, %f480, %f400;
	fma.rn.f32 	%f401, %f471, %f367, %f401;
	fma.rn.f32 	%f402, %f471, %f366, %f402;
	fma.rn.f32 	%f403, %f471, %f365, %f403;
	fma.rn.f32 	%f404, %f471, %f364, %f404;
	fma.rn.f32 	%f405, %f471, %f363, %f405;
	fma.rn.f32 	%f406, %f471, %f362, %f406;
	fma.rn.f32 	%f407, %f471, %f361, %f407;
	fma.rn.f32 	%f408, %f472, %f478, %f408;
	fma.rn.f32 	%f409, %f472, %f479, %f409;
	fma.rn.f32 	%f410, %f472, %f480, %f410;
	fma.rn.f32 	%f411, %f472, %f367, %f411;
	fma.rn.f32 	%f412, %f472, %f366, %f412;
	fma.rn.f32 	%f413, %f472, %f365, %f413;
	fma.rn.f32 	%f414, %f472, %f364, %f414;
	fma.rn.f32 	%f415, %f472, %f363, %f415;
	fma.rn.f32 	%f416, %f472, %f362, %f416;
	fma.rn.f32 	%f417, %f472, %f361, %f417;
	fma.rn.f32 	%f418, %f473, %f478, %f418;
	fma.rn.f32 	%f419, %f473, %f479, %f419;
	fma.rn.f32 	%f420, %f473, %f480, %f420;
	fma.rn.f32 	%f421, %f473, %f367, %f421;
	fma.rn.f32 	%f422, %f473, %f366, %f422;
	fma.rn.f32 	%f423, %f473, %f365, %f423;
	fma.rn.f32 	%f424, %f473, %f364, %f424;
	fma.rn.f32 	%f425, %f473, %f363, %f425;
	fma.rn.f32 	%f426, %f473, %f362, %f426;
	fma.rn.f32 	%f427, %f473, %f361, %f427;
	fma.rn.f32 	%f428, %f474, %f478, %f428;
	fma.rn.f32 	%f429, %f474, %f479, %f429;
	fma.rn.f32 	%f430, %f474, %f480, %f430;
	fma.rn.f32 	%f431, %f474, %f367, %f431;
	fma.rn.f32 	%f432, %f474, %f366, %f432;
	fma.rn.f32 	%f433, %f474, %f365, %f433;
	fma.rn.f32 	%f434, %f474, %f364, %f434;
	fma.rn.f32 	%f435, %f474, %f363, %f435;
	fma.rn.f32 	%f436, %f474, %f362, %f436;
	fma.rn.f32 	%f437, %f474, %f361, %f437;
	fma.rn.f32 	%f438, %f475, %f478, %f438;
	fma.rn.f32 	%f439, %f475, %f479, %f439;
	fma.rn.f32 	%f440, %f475, %f480, %f440;
	fma.rn.f32 	%f441, %f475, %f367, %f441;
	fma.rn.f32 	%f442, %f475, %f366, %f442;
	fma.rn.f32 	%f443, %f475, %f365, %f443;
	fma.rn.f32 	%f444, %f475, %f364, %f444;
	fma.rn.f32 	%f445, %f475, %f363, %f445;
	fma.rn.f32 	%f446, %f475, %f362, %f446;
	fma.rn.f32 	%f447, %f475, %f361, %f447;
	fma.rn.f32 	%f448, %f476, %f478, %f448;
	fma.rn.f32 	%f449, %f476, %f479, %f449;
	fma.rn.f32 	%f450, %f476, %f480, %f450;
	fma.rn.f32 	%f451, %f476, %f367, %f451;
	fma.rn.f32 	%f452, %f476, %f366, %f452;
	fma.rn.f32 	%f453, %f476, %f365, %f453;
	fma.rn.f32 	%f454, %f476, %f364, %f454;
	fma.rn.f32 	%f455, %f476, %f363, %f455;
	fma.rn.f32 	%f456, %f476, %f362, %f456;
	fma.rn.f32 	%f457, %f476, %f361, %f457;
	fma.rn.f32 	%f458, %f477, %f478, %f458;
	fma.rn.f32 	%f459, %f477, %f479, %f459;
	fma.rn.f32 	%f460, %f477, %f480, %f460;
	fma.rn.f32 	%f461, %f477, %f367, %f461;
	fma.rn.f32 	%f462, %f477, %f366, %f462;
	fma.rn.f32 	%f463, %f477, %f365, %f463;
	fma.rn.f32 	%f464, %f477, %f364, %f464;
	fma.rn.f32 	%f465, %f477, %f363, %f465;
	fma.rn.f32 	%f466, %f477, %f362, %f466;
	fma.rn.f32 	%f467, %f477, %f361, %f467;
	fma.rn.f32 	%f468, %f468, 0f3F8CCCCD, 0f3FD9999A;
	fma.rn.f32 	%f469, %f469, 0f3F8CCCCD, 0f3FD9999A;
	fma.rn.f32 	%f470, %f470, 0f3F8CCCCD, 0f3FD9999A;
	fma.rn.f32 	%f471, %f471, 0f3F8CCCCD, 0f3FD9999A;
	fma.rn.f32 	%f472, %f472, 0f3F8CCCCD, 0f3FD9999A;
	fma.rn.f32 	%f473, %f473, 0f3F8CCCCD, 0f3FD9999A;
	fma.rn.f32 	%f474, %f474, 0f3F8CCCCD, 0f3FD9999A;
	fma.rn.f32 	%f475, %f475, 0f3F8CCCCD, 0f3FD9999A;
	fma.rn.f32 	%f476, %f476, 0f3F8CCCCD, 0f3FD9999A;
	fma.rn.f32 	%f477, %f477, 0f3F8CCCCD, 0f3FD9999A;
	fma.rn.f32 	%f478, %f478, 0f3F8CCCCD, 0f3FD9999A;
	fma.rn.f32 	%f479, %f479, 0f3F8CCCCD, 0f3FD9999A;
	fma.rn.f32 	%f480, %f480, 0f3F8CCCCD, 0f3FD9999A;
	fma.rn.f32 	%f367, %f367, 0f3F8CCCCD, 0f3FD9999A;
	fma.rn.f32 	%f366, %f366, 0f3F8CCCCD, 0f3FD9999A;
	fma.rn.f32 	%f365, %f365, 0f3F8CCCCD, 0f3FD9999A;
	fma.rn.f32 	%f364, %f364, 0f3F8CCCCD, 0f3FD9999A;
	fma.rn.f32 	%f363, %f363, 0f3F8CCCCD, 0f3FD9999A;
	fma.rn.f32 	%f362, %f362, 0f3F8CCCCD, 0f3FD9999A;
	fma.rn.f32 	%f361, %f361, 0f3F8CCCCD, 0f3FD9999A;
	add.s32 	%r12, %r12, 1;
	setp.ne.s32	%p1, %r12, 1000;
	@%p1 bra 	BB2_1;

	cvta.to.global.u64 	%rd10, %rd1;
	mul.lo.s32 	%r9, %r3, 10;
	mad.lo.s32 	%r10, %r9, %r2, %r1;
	mul.wide.s32 	%rd11, %r10, 4;
	add.s64 	%rd12, %rd10, %rd11;
	st.global.f32 	[%rd12], %f368;
	st.global.f32 	[%rd12+4], %f369;
	st.global.f32 	[%rd12+8], %f370;
	st.global.f32 	[%rd12+12], %f371;
	st.global.f32 	[%rd12+16], %f372;
	st.global.f32 	[%rd12+20], %f373;
	st.global.f32 	[%rd12+24], %f374;
	st.global.f32 	[%rd12+28], %f375;
	st.global.f32 	[%rd12+32], %f376;
	st.global.f32 	[%rd12+36], %f377;
	shl.b32 	%r11, %r9, 2;
	cvt.s64.s32	%rd13, %r11;
	add.s64 	%rd14, %rd12, %rd13;
	st.global.f32 	[%rd14], %f378;
	st.global.f32 	[%rd14+4], %f379;
	st.global.f32 	[%rd14+8], %f380;
	st.global.f32 	[%rd14+12], %f381;
	st.global.f32 	[%rd14+16], %f382;
	st.global.f32 	[%rd14+20], %f383;
	st.global.f32 	[%rd14+24], %f384;
	st.global.f32 	[%rd14+28], %f385;
	st.global.f32 	[%rd14+32], %f386;
	st.global.f32 	[%rd14+36], %f387;
	add.s64 	%rd15, %rd14, %rd13;
	st.global.f32 	[%rd15], %f388;
	st.global.f32 	[%rd15+4], %f389;
	st.global.f32 	[%rd15+8], %f390;
	st.global.f32 	[%rd15+12], %f391;
	st.global.f32 	[%rd15+16], %f392;
	st.global.f32 	[%rd15+20], %f393;
	st.global.f32 	[%rd15+24], %f394;
	st.global.f32 	[%rd15+28], %f395;
	st.global.f32 	[%rd15+32], %f396;
	st.global.f32 	[%rd15+36], %f397;
	add.s64 	%rd16, %rd15, %rd13;
	st.global.f32 	[%rd16], %f398;
	st.global.f32 	[%rd16+4], %f399;
	st.global.f32 	[%rd16+8], %f400;
	st.global.f32 	[%rd16+12], %f401;
	st.global.f32 	[%rd16+16], %f402;
	st.global.f32 	[%rd16+20], %f403;
	st.global.f32 	[%rd16+24], %f404;
	st.global.f32 	[%rd16+28], %f405;
	st.global.f32 	[%rd16+32], %f406;
	st.global.f32 	[%rd16+36], %f407;
	add.s64 	%rd17, %rd16, %rd13;
	st.global.f32 	[%rd17], %f408;
	st.global.f32 	[%rd17+4], %f409;
	st.global.f32 	[%rd17+8], %f410;
	st.global.f32 	[%rd17+12], %f411;
	st.global.f32 	[%rd17+16], %f412;
	st.global.f32 	[%rd17+20], %f413;
	st.global.f32 	[%rd17+24], %f414;
	st.global.f32 	[%rd17+28], %f415;
	st.global.f32 	[%rd17+32], %f416;
	st.global.f32 	[%rd17+36], %f417;
	add.s64 	%rd18, %rd17, %rd13;
	st.global.f32 	[%rd18], %f418;
	st.global.f32 	[%rd18+4], %f419;
	st.global.f32 	[%rd18+8], %f420;
	st.global.f32 	[%rd18+12], %f421;
	st.global.f32 	[%rd18+16], %f422;
	st.global.f32 	[%rd18+20], %f423;
	st.global.f32 	[%rd18+24], %f424;
	st.global.f32 	[%rd18+28], %f425;
	st.global.f32 	[%rd18+32], %f426;
	st.global.f32 	[%rd18+36], %f427;
	add.s64 	%rd19, %rd18, %rd13;
	st.global.f32 	[%rd19], %f428;
	st.global.f32 	[%rd19+4], %f429;
	st.global.f32 	[%rd19+8], %f430;
	st.global.f32 	[%rd19+12], %f431;
	st.global.f32 	[%rd19+16], %f432;
	st.global.f32 	[%rd19+20], %f433;
	st.global.f32 	[%rd19+24], %f434;
	st.global.f32 	[%rd19+28], %f435;
	st.global.f32 	[%rd19+32], %f436;
	st.global.f32 	[%rd19+36], %f437;
	add.s64 	%rd20, %rd19, %rd13;
	st.global.f32 	[%rd20], %f438;
	st.global.f32 	[%rd20+4], %f439;
	st.global.f32 	[%rd20+8], %f440;
	st.global.f32 	[%rd20+12], %f441;
	st.global.f32 	[%rd20+16], %f442;
	st.global.f32 	[%rd20+20], %f443;
	st.global.f32 	[%rd20+24], %f444;
	st.global.f32 	[%rd20+28], %f445;
	st.global.f32 	[%rd20+32], %f446;
	st.global.f32 	[%rd20+36], %f447;
	add.s64 	%rd21, %rd20, %rd13;
	st.global.f32 	[%rd21], %f448;
	st.global.f32 	[%rd21+4], %f449;
	st.global.f32 	[%rd21+8], %f450;
	st.global.f32 	[%rd21+12], %f451;
	st.global.f32 	[%rd21+16], %f452;
	st.global.f32 	[%rd21+20], %f453;
	st.global.f32 	[%rd21+24], %f454;
	st.global.f32 	[%rd21+28], %f455;
	st.global.f32 	[%rd21+32], %f456;
	st.global.f32 	[%rd21+36], %f457;
	add.s64 	%rd22, %rd21, %rd13;
	st.global.f32 	[%rd22], %f458;
	st.global.f32 	[%rd22+4], %f459;
	st.global.f32 	[%rd22+8], %f460;
	st.global.f32 	[%rd22+12], %f461;
	st.global.f32 	[%rd22+16], %f462;
	st.global.f32 	[%rd22+20], %f463;
	st.global.f32 	[%rd22+24], %f464;
	st.global.f32 	[%rd22+28], %f465;
	st.global.f32 	[%rd22+32], %f466;
	st.global.f32 	[%rd22+36], %f467;
	ret;
}




// ===== COMPILED SASS (sm_100) =====

	.target	sm_100

	.elftype	@"ET_EXEC"


//--------------------- .note.nv.tkinfo           --------------------------
	.section	.note.nv.tkinfo,"",@"SHT_NOTE"
	.sectionflags	@"SHF_NOTE_NV_TKINFO"
	.tkinfo
        /*0018*/ 	.word	0x00000002
        /*0030*/ 	.string	""
        /*0030*/ 	.string	"ptxas"
        /*0030*/ 	.string	"Cuda compilation tools, release 13.0, V13.0.88"
        /*0030*/ 	.string	"Build cuda_13.0.r13.0/compiler.36424714_0"
        /*0030*/ 	.string	"-arch sm_100 "



//--------------------- .note.nv.cuinfo           --------------------------
	.section	.note.nv.cuinfo,"",@"SHT_NOTE"
	.sectionflags	@"SHF_NOTE_NV_CUINFO"
        /*0018*/ 	.short	0x0002
        /*001a*/ 	.short	0x0023
        /*001c*/ 	.short	0x0082
	.zero		2


//--------------------- .nv.info                  --------------------------
	.section	.nv.info,"",@"SHT_CUDA_INFO"
	.align	4


	//----- nvinfo : EIATTR_REGCOUNT
	.align		4
        /*0000*/ 	.byte	0x04, 0x2f
        /*0002*/ 	.short	(.L_1 - .L_0)
	.align		4
.L_0:
        /*0004*/ 	.word	index@(_Z15MultiplyVectorsPKfS0_Pfi)
        /*0008*/ 	.word	0x00000080


	//----- nvinfo : EIATTR_FRAME_SIZE
	.align		4
.L_1:
        /*000c*/ 	.byte	0x04, 0x11
        /*000e*/ 	.short	(.L_3 - .L_2)
	.align		4
.L_2:
        /*0010*/ 	.word	index@(_Z15MultiplyVectorsPKfS0_Pfi)
        /*0014*/ 	.word	0x00000000


	//----- nvinfo : EIATTR_MIN_STACK_SIZE
	.align		4
.L_3:
        /*0018*/ 	.byte	0x04, 0x12
        /*001a*/ 	.short	(.L_5 - .L_4)
	.align		4
.L_4:
        /*001c*/ 	.word	index@(_Z15MultiplyVectorsPKfS0_Pfi)
        /*0020*/ 	.word	0x00000000
.L_5:


//--------------------- .nv.compat                --------------------------
	.section	.nv.compat,"",@"SHT_CUDA_COMPAT_INFO"
	.align	4
        /*0000*/ 	.byte	0x02, 0x09, 0x00, 0x00, 0x02, 0x02, 0x01, 0x00, 0x02, 0x05, 0x05, 0x00, 0x03, 0x07, 0x01, 0x01
        /*0010*/ 	.byte	0x02, 0x03, 0x00, 0x00, 0x02, 0x06, 0x01, 0x00, 0x04, 0x0b, 0x08, 0x00, 0x09, 0x00, 0x00, 0x00
        /*0020*/ 	.byte	0x00, 0x00, 0x00, 0x00


//--------------------- .nv.info._Z15MultiplyVectorsPKfS0_Pfi --------------------------
	.section	.nv.info._Z15MultiplyVectorsPKfS0_Pfi,"",@"SHT_CUDA_INFO"
	.sectionflags	@""
	.align	4


	//----- nvinfo : EIATTR_CUDA_API_VERSION
	.align		4
        /*0000*/ 	.byte	0x04, 0x37
        /*0002*/ 	.short	(.L_7 - .L_6)
.L_6:
        /*0004*/ 	.word	0x00000082


	//----- nvinfo : EIATTR_KPARAM_INFO
	.align		4
.L_7:
        /*0008*/ 	.byte	0x04, 0x17
        /*000a*/ 	.short	(.L_9 - .L_8)
.L_8:
        /*000c*/ 	.word	0x00000000
        /*0010*/ 	.short	0x0003
        /*0012*/ 	.short	0x0018
        /*0014*/ 	.byte	0x00, 0xf0, 0x11, 0x00


	//----- nvinfo : EIATTR_KPARAM_INFO
	.align		4
.L_9:
        /*0018*/ 	.byte	0x04, 0x17
        /*001a*/ 	.short	(.L_11 - .L_10)
.L_10:
        /*001c*/ 	.word	0x00000000
        /*0020*/ 	.short	0x0002
        /*0022*/ 	.short	0x0010
        /*0024*/ 	.byte	0x00, 0xf0, 0x21, 0x00


	//----- nvinfo : EIATTR_KPARAM_INFO
	.align		4
.L_11:
        /*0028*/ 	.byte	0x04, 0x17
        /*002a*/ 	.short	(.L_13 - .L_12)
.L_12:
        /*002c*/ 	.word	0x00000000
        /*0030*/ 	.short	0x0001
        /*0032*/ 	.short	0x0008
        /*0034*/ 	.byte	0x00, 0xf0, 0x21, 0x00


	//----- nvinfo : EIATTR_KPARAM_INFO
	.align		4
.L_13:
        /*0038*/ 	.byte	0x04, 0x17
        /*003a*/ 	.short	(.L_15 - .L_14)
.L_14:
        /*003c*/ 	.word	0x00000000
        /*0040*/ 	.short	0x0000
        /*0042*/ 	.short	0x0000
        /*0044*/ 	.byte	0x00, 0xf0, 0x21, 0x00


	//----- nvinfo : EIATTR_SPARSE_MMA_MASK
	.align		4
.L_15:
        /*0048*/ 	.byte	0x03, 0x50
        /*004a*/ 	.short	0x0000


	//----- nvinfo : EIATTR_MAXREG_COUNT
	.align		4
        /*004c*/ 	.byte	0x03, 0x1b
        /*004e*/ 	.short	0x00ff


	//----- nvinfo : EIATTR_MERCURY_ISA_VERSION
	.align		4
        /*0050*/ 	.byte	0x03, 0x5f
        /*0052*/ 	.short	0x0101


	//----- nvinfo : EIATTR_VRC_CTA_INIT_COUNT
	.align		4
        /*0054*/ 	.byte	0x02, 0x4a
	.zero		1
	.zero		1


	//----- nvinfo : EIATTR_EXIT_INSTR_OFFSETS
	.align		4
        /*0058*/ 	.byte	0x04, 0x1c
        /*005a*/ 	.short	(.L_17 - .L_16)


	//   ....[0]....
.L_16:
        /*005c*/ 	.word	0x00001550


	//----- nvinfo : EIATTR_CBANK_PARAM_SIZE
	.align		4
.L_17:
        /*0060*/ 	.byte	0x03, 0x19
        /*0062*/ 	.short	0x001c


	//----- nvinfo : EIATTR_PARAM_CBANK
	.align		4
        /*0064*/ 	.byte	0x04, 0x0a
        /*0066*/ 	.short	(.L_19 - .L_18)
	.align		4
.L_18:
        /*0068*/ 	.word	index@(.nv.constant0._Z15MultiplyVectorsPKfS0_Pfi)
        /*006c*/ 	.short	0x0380
        /*006e*/ 	.short	0x001c


	//----- nvinfo : EIATTR_SW_WAR
	.align		4
.L_19:
        /*0070*/ 	.byte	0x04, 0x36
        /*0072*/ 	.short	(.L_21 - .L_20)
.L_20:
        /*0074*/ 	.word	0x00000008
.L_21:


//--------------------- .nv.callgraph             --------------------------
	.section	.nv.callgraph,"",@"SHT_CUDA_CALLGRAPH"
	.align	4
	.sectionentsize	8
	.align		4
        /*0000*/ 	.word	0x00000000
	.align		4
        /*0004*/ 	.word	0xffffffff
	.align		4
        /*0008*/ 	.word	0x00000000
	.align		4
        /*000c*/ 	.word	0xfffffffe
	.align		4
        /*0010*/ 	.word	0x00000000
	.align		4
        /*0014*/ 	.word	0xfffffffd
	.align		4
        /*0018*/ 	.word	0x00000000
	.align		4
        /*001c*/ 	.word	0xfffffffc


//--------------------- .text._Z15MultiplyVectorsPKfS0_Pfi --------------------------
	.section	.text._Z15MultiplyVectorsPKfS0_Pfi,"ax",@progbits
	.align	128
        .global         _Z15MultiplyVectorsPKfS0_Pfi
        .type           _Z15MultiplyVectorsPKfS0_Pfi,@function
        .size           _Z15MultiplyVectorsPKfS0_Pfi,(.L_x_2 - _Z15MultiplyVectorsPKfS0_Pfi)
        .other          _Z15MultiplyVectorsPKfS0_Pfi,@"STO_CUDA_ENTRY STV_DEFAULT"
_Z15MultiplyVectorsPKfS0_Pfi:
.text._Z15MultiplyVectorsPKfS0_Pfi:
[----:B------:R-:W-:Y:S01]  /*0000*/  LDC R1, c[0x0][0x37c] ;  /* 0x0000df00ff017b82 */ /* 0x000fe20000000800 */
[----:B------:R-:W0:Y:S07]  /*0010*/  S2R R2, SR_TID.X ;  /* 0x0000000000027919 */ /* 0x000e2e0000002100 */
[----:B------:R-:W1:Y:S01]  /*0020*/  LDC.64 R8, c[0x0][0x380] ;  /* 0x0000e000ff087b82 */ /* 0x000e620000000a00 */
[----:B------:R-:W2:Y:S01]  /*0030*/  LDCU.64 UR6, c[0x0][0x358] ;  /* 0x00006b00ff0677ac */ /* 0x000ea20008000a00 */
[----:B------:R-:W3:Y:S06]  /*0040*/  S2R R3, SR_CTAID.X ;  /* 0x0000000000037919 */ /* 0x000eec0000002500 */
[----:B------:R-:W4:Y:S01]  /*0050*/  LDC.64 R18, c[0x0][0x388] ;  /* 0x0000e200ff127b82 */ /* 0x000f220000000a00 */
[----:B------:R-:W-:-:S02]  /*0060*/  HFMA2 R0, -RZ, RZ, 0, 0 ;  /* 0x00000000ff007431 */ /* 0x000fc400000001ff */
[----:B------:R-:W-:Y:S02]  /*0070*/  HFMA2 R83, -RZ, RZ, 0, 0 ;  /* 0x00000000ff537431 */ /* 0x000fe400000001ff */
[----:B------:R-:W-:Y:S02]  /*0080*/  HFMA2 R87, -RZ, RZ, 0, 0 ;  /* 0x00000000ff577431 */ /* 0x000fe400000001ff */
[----:B------:R-:W-:Y:S02]  /*0090*/  HFMA2 R91, -RZ, RZ, 0, 0 ;  /* 0x00000000ff5b7431 */ /* 0x000fe400000001ff */
[----:B------:R-:W-:Y:S02]  /*00a0*/  HFMA2 R101, -RZ, RZ, 0, 0 ;  /* 0x00000000ff657431 */ /* 0x000fe400000001ff */
[----:B------:R-:W-:Y:S02]  /*00b0*/  HFMA2 R105, -RZ, RZ, 0, 0 ;  /* 0x00000000ff697431 */ /* 0x000fe400000001ff */
[----:B------:R-:W-:-:S02]  /*00c0*/  HFMA2 R109, -RZ, RZ, 0, 0 ;  /* 0x00000000ff6d7431 */ /* 0x000fc400000001ff */
[----:B------:R-:W-:Y:S02]  /*00d0*/  HFMA2 R113, -RZ, RZ, 0, 0 ;  /* 0x00000000ff717431 */ /* 0x000fe400000001ff */
[----:B0-----:R-:W-:Y:S02]  /*00e0*/  IMAD R2, R2, 0xa, RZ ;  /* 0x0000000a02027824 */ /* 0x001fe400078e02ff */
[----:B---3--:R-:W-:Y:S02]  /*00f0*/  IMAD R5, R3, 0xa, RZ ;  /* 0x0000000a03057824 */ /* 0x008fe400078e02ff */
[----:B-1----:R-:W-:-:S04]  /*0100*/  IMAD.WIDE R8, R2, 0x4, R8 ;  /* 0x0000000402087825 */ /* 0x002fc800078e0208 */
[----:B----4-:R-:W-:-:S04]  /*0110*/  IMAD.WIDE R18, R5, 0x4, R18 ;  /* 0x0000000405127825 */ /* 0x010fc800078e0212 */
[----:B------:R-:W-:Y:S01]  /*0120*/  HFMA2 R117, -RZ, RZ, 0, 0 ;  /* 0x00000000ff757431 */ /* 0x000fe200000001ff */
[----:B--2---:R-:W5:Y:S01]  /*0130*/  LDG.E R90, desc[UR6][R8.64] ;  /* 0x00000006085a7981 */ /* 0x004f62000c1e1900 */
[----:B------:R-:W-:Y:S02]  /*0140*/  HFMA2 R121, -RZ, RZ, 0, 0 ;  /* 0x00000000ff797431 */ /* 0x000fe400000001ff */
[----:B------:R-:W-:Y:S01]  /*0150*/  HFMA2 R125, -RZ, RZ, 0, 0 ;  /* 0x00000000ff7d7431 */ /* 0x000fe200000001ff */
[----:B------:R-:W5:Y:S01]  /*0160*/  LDG.E R88, desc[UR6][R8.64+0x4] ;  /* 0x0000040608587981 */ /* 0x000f62000c1e1900 */
[----:B------:R-:W-:Y:S02]  /*0170*/  CS2R R10, SRZ ;  /* 0x00000000000a7805 */ /* 0x000fe4000001ff00 */
[----:B------:R-:W-:Y:S02]  /*0180*/  CS2R R12, SRZ ;  /* 0x00000000000c7805 */ /* 0x000fe4000001ff00 */
[----:B------:R-:W-:Y:S01]  /*0190*/  CS2R R14, SRZ ;  /* 0x00000000000e7805 */ /* 0x000fe2000001ff00 */
[----:B------:R-:W5:Y:S01]  /*01a0*/  LDG.E R86, desc[UR6][R8.64+0x8] ;  /* 0x0000080608567981 */ /* 0x000f62000c1e1900 */
[----:B------:R-:W-:-:S02]  /*01b0*/  CS2R R16, SRZ ;  /* 0x0000000000107805 */ /* 0x000fc4000001ff00 */
[----:B------:R-:W-:Y:S02]  /*01c0*/  CS2R R20, SRZ ;  /* 0x0000000000147805 */ /* 0x000fe4000001ff00 */
[----:B------:R-:W-:Y:S01]  /*01d0*/  CS2R R22, SRZ ;  /* 0x0000000000167805 */ /* 0x000fe2000001ff00 */
        /* <DEDUP_REMOVED lines=24> */
[----:B------:R0:W5:Y:S01]  /*0360*/  LDG.E R98, desc[UR6][R8.64+0x24] ;  /* 0x0000240608627981 */ /* 0x000162000c1e1900 */
        /* <DEDUP_REMOVED lines=9> */
[----:B0-----:R-:W-:Y:S02]  /*0400*/  CS2R R8, SRZ ;  /* 0x0000000000087805 */ /* 0x001fe4000001ff00 */
[----:B------:R-:W-:Y:S01]  /*0410*/  CS2R R74, SRZ ;  /* 0x00000000004a7805 */ /* 0x000fe2000001ff00 */
[----:B------:R-:W5:Y:S01]  /*0420*/  LDG.E R104, desc[UR6][R18.64+0x8] ;  /* 0x0000080612687981 */ /* 0x000f62000c1e1900 */
[----:B------:R-:W-:-:S02]  /*0430*/  CS2R R76, SRZ ;  /* 0x00000000004c7805 */ /* 0x000fc4000001ff00 */
[----:B------:R-:W-:Y:S02]  /*0440*/  CS2R R78, SRZ ;  /* 0x00000000004e7805 */ /* 0x000fe4000001ff00 */
[----:B------:R-:W-:Y:S01]  /*0450*/  MOV R81, RZ ;  /* 0x000000ff00517202 */ /* 0x000fe20000000f00 */
[----:B------:R-:W5:Y:S01]  /*0460*/  LDG.E R106, desc[UR6][R18.64+0xc] ;  /* 0x00000c06126a7981 */ /* 0x000f62000c1e1900 */
[----:B------:R-:W-:Y:S02]  /*0470*/  MOV R85, RZ ;  /* 0x000000ff00557202 */ /* 0x000fe40000000f00 */
[----:B------:R-:W-:Y:S02]  /*0480*/  CS2R R92, SRZ ;  /* 0x00000000005c7805 */ /* 0x000fe4000001ff00 */
[----:B------:R-:W-:Y:S01]  /*0490*/  MOV R89, RZ ;  /* 0x000000ff00597202 */ /* 0x000fe20000000f00 */
[----:B------:R-:W5:Y:S01]  /*04a0*/  LDG.E R108, desc[UR6][R18.64+0x10] ;  /* 0x00001006126c7981 */ /* 0x000f62000c1e1900 */
[----:B------:R-:W-:-:S02]  /*04b0*/  CS2R R94, SRZ ;  /* 0x00000000005e7805 */ /* 0x000fc4000001ff00 */
[----:B------:R-:W-:Y:S02]  /*04c0*/  CS2R R96, SRZ ;  /* 0x0000000000607805 */ /* 0x000fe4000001ff00 */
[----:B------:R-:W-:Y:S01]  /*04d0*/  MOV R99, RZ ;  /* 0x000000ff00637202 */ /* 0x000fe20000000f00 */
[----:B------:R-:W5:Y:S01]  /*04e0*/  LDG.E R110, desc[UR6][R18.64+0x14] ;  /* 0x00001406126e7981 */ /* 0x000f62000c1e1900 */
[----:B------:R-:W-:Y:S02]  /*04f0*/  MOV R103, RZ ;  /* 0x000000ff00677202 */ /* 0x000fe40000000f00 */
[----:B------:R-:W-:Y:S01]  /*0500*/  MOV R107, RZ ;  /* 0x000000ff006b7202 */ /* 0x000fe20000000f00 */
[----:B------:R-:W5:Y:S01]  /*0510*/  LDG.E R112, desc[UR6][R18.64+0x18] ;  /* 0x0000180612707981 */ /* 0x000f62000c1e1900 */
[----:B------:R-:W-:Y:S02]  /*0520*/  MOV R111, RZ ;  /* 0x000000ff006f7202 */ /* 0x000fe40000000f00 */
[----:B------:R-:W-:Y:S01]  /*0530*/  MOV R115, RZ ;  /* 0x000000ff00737202 */ /* 0x000fe20000000f00 */
[----:B------:R-:W5:Y:S01]  /*0540*/  LDG.E R114, desc[UR6][R18.64+0x1c] ;  /* 0x00001c0612727981 */ /* 0x000f62000c1e1900 */
[----:B------:R-:W-:-:S02]  /*0550*/  MOV R119, RZ ;  /* 0x000000ff00777202 */ /* 0x000fc40000000f00 */
[----:B------:R-:W-:Y:S01]  /*0560*/  MOV R123, RZ ;  /* 0x000000ff007b7202 */ /* 0x000fe20000000f00 */
[----:B------:R-:W5:Y:S01]  /*0570*/  LDG.E R116, desc[UR6][R18.64+0x20] ;  /* 0x0000200612747981 */ /* 0x000f62000c1e1900 */
[----:B------:R-:W-:-:S03]  /*0580*/  MOV R5, RZ ;  /* 0x000000ff00057202 */ /* 0x000fc60000000f00 */
[----:B------:R0:W5:Y:S01]  /*0590*/  LDG.E R118, desc[UR6][R18.64+0x24] ;  /* 0x0000240612767981 */ /* 0x000162000c1e1900 */
[----:B------:R-:W1:Y:S01]  /*05a0*/  LDCU UR5, c[0x0][0x370] ;  /* 0x00006e00ff0577ac */ /* 0x000e620008000800 */
[----:B------:R-:W-:Y:S01]  /*05b0*/  UMOV UR4, URZ ;  /* 0x000000ff00047c82 */ /* 0x000fe20008000000 */
[----:B0-----:R-:W-:-:S07]  /*05c0*/  CS2R R18, SRZ ;  /* 0x0000000000127805 */ /* 0x001fce000001ff00 */
.L_x_0:
[----:B------:R-:W-:Y:S01]  /*05d0*/  UIADD3 UR4, UPT, UPT, UR4, 0x1, URZ ;  /* 0x0000000104047890 */ /* 0x000fe2000fffe0ff */
[----:B------:R-:W-:Y:S01]  /*05e0*/  MOV R120, 0x3f8ccccd ;  /* 0x3f8ccccd00787802 */ /* 0x000fe20000000f00 */
[-C--:B-----5:R-:W-:Y:S01]  /*05f0*/  FFMA R96, R100, R90.reuse, R96 ;  /* 0x0000005a64607223 */ /* 0x0a0fe20000000060 */
[-C--:B------:R-:W-:Y:S01]  /*0600*/  FFMA R94, R102, R90.reuse, R94 ;  /* 0x0000005a665e7223 */ /* 0x080fe2000000005e */
[----:B------:R-:W-:Y:S01]  /*0610*/  UISETP.NE.AND UP0, UPT, UR4, 0x3e8, UPT ;  /* 0x000003e80400788c */ /* 0x000fe2000bf05270 */
[-C--:B------:R-:W-:Y:S01]  /*0620*/  FFMA R92, R104, R90.reuse, R92 ;  /* 0x0000005a685c7223 */ /* 0x080fe2000000005c */
[-C--:B------:R-:W-:Y:S01]  /*0630*/  FFMA R5, R106, R90.reuse, R5 ;  /* 0x0000005a6a057223 */ /* 0x080fe20000000005 */
[-C--:B------:R-:W-:Y:S01]  /*0640*/  FFMA R78, R108, R90.reuse, R78 ;  /* 0x0000005a6c4e7223 */ /* 0x080fe2000000004e */
[-C--:B------:R-:W-:Y:S01]  /*0650*/  FFMA R76, R110, R90.reuse, R76 ;  /* 0x0000005a6e4c7223 */ /* 0x080fe2000000004c */
[-C--:B------:R-:W-:Y:S01]  /*0660*/  FFMA R74, R112, R90.reuse, R74 ;  /* 0x0000005a704a7223 */ /* 0x080fe2000000004a */
[-C--:B------:R-:W-:Y:S01]  /*0670*/  FFMA R72, R114, R90.reuse, R72 ;  /* 0x0000005a72487223 */ /* 0x080fe20000000048 */
[-C--:B------:R-:W-:Y:S01]  /*0680*/  FFMA R70, R116, R90.reuse, R70 ;  /* 0x0000005a74467223 */ /* 0x080fe20000000046 */
[----:B------:R-:W-:Y:S01]  /*0690*/  FFMA R68, R118, R90, R68 ;  /* 0x0000005a76447223 */ /* 0x000fe20000000044 */
[-C--:B------:R-:W-:Y:S01]  /*06a0*/  FFMA R66, R100, R88.reuse, R66 ;  /* 0x0000005864427223 */ /* 0x080fe20000000042 */
        /* <DEDUP_REMOVED lines=89> */
[-C--:B------:R-:W-:Y:S01]  /*0c40*/  FFMA R90, R90, R120.reuse, 1.7000000476837158203 ;  /* 0x3fd9999a5a5a7423 */ /* 0x080fe20000000078 */
        /* <DEDUP_REMOVED lines=18> */
[----:B------:R-:W-:Y:S01]  /*0d70*/  FFMA R118, R118, R120, 1.7000000476837158203 ;  /* 0x3fd9999a76767423 */ /* 0x000fe20000000078 */
[----:B------:R-:W-:Y:S06]  /*0d80*/  BRA.U UP0, `(.L_x_0) ;  /* 0xfffffff900107547 */ /* 0x000fec000b83ffff */
[----:B------:R-:W0:Y:S01]  /*0d90*/  LDC.64 R6, c[0x0][0x390] ;  /* 0x0000e400ff067b82 */ /* 0x000e220000000a00 */
[----:B-1----:R-:W-:Y:S01]  /*0da0*/  IMAD R3, R2, UR5, R3 ;  /* 0x0000000502037c24 */ /* 0x002fe2000f8e0203 */
[----:B------:R-:W-:-:S03]  /*0db0*/  UIMAD UR4, UR5, 0x28, URZ ;  /* 0x00000028050478a4 */ /* 0x000fc6000f8e02ff */
[----:B------:R-:W-:Y:S01]  /*0dc0*/  IMAD R3, R3, 0xa, RZ ;  /* 0x0000000a03037824 */ /* 0x000fe200078e02ff */
[----:B------:R-:W-:-:S03]  /*0dd0*/  USHF.R.S32.HI UR5, URZ, 0x1f, UR4 ;  /* 0x0000001fff057899 */ /* 0x000fc60008011404 */
[----:B0-----:R-:W-:-:S03]  /*0de0*/  IMAD.WIDE R6, R3, 0x4, R6 ;  /* 0x0000000403067825 */ /* 0x001fc600078e0206 */
[----:B------:R-:W-:Y:S02]  /*0df0*/  IADD3 R2, P0, PT, R6, UR4, RZ ;  /* 0x0000000406027c10 */ /* 0x000fe4000ff1e0ff */
[----:B------:R0:W-:Y:S02]  /*0e00*/  STG.E desc[UR6][R6.64+0xc], R5 ;  /* 0x00000c0506007986 */ /* 0x0001e4000c101906 */
[----:B------:R-:W-:Y:S02]  /*0e10*/  IADD3.X R3, PT, PT, R7, UR5, RZ, P0, !PT ;  /* 0x0000000507037c10 */ /* 0x000fe400087fe4ff */
[----:B------:R-:W-:Y:S01]  /*0e20*/  STG.E desc[UR6][R6.64], R96 ;  /* 0x0000006006007986 */ /* 0x000fe2000c101906 */
[----:B------:R-:W-:-:S03]  /*0e30*/  IADD3 R4, P0, PT, R2, UR4, RZ ;  /* 0x0000000402047c10 */ /* 0x000fc6000ff1e0ff */
[----:B------:R-:W-:Y:S04]  /*0e40*/  STG.E desc[UR6][R6.64+0x4], R94 ;  /* 0x0000045e06007986 */ /* 0x000fe8000c101906 */
[----:B------:R-:W-:Y:S01]  /*0e50*/  STG.E desc[UR6][R6.64+0x8], R92 ;  /* 0x0000085c06007986 */ /* 0x000fe2000c101906 */
[----:B0-----:R-:W-:-:S03]  /*0e60*/  IADD3.X R5, PT, PT, R3, UR5, RZ, P0, !PT ;  /* 0x0000000503057c10 */ /* 0x001fc600087fe4ff */
[----:B------:R-:W-:Y:S04]  /*0e70*/  STG.E desc[UR6][R6.64+0x10], R78 ;  /* 0x0000104e06007986 */ /* 0x000fe8000c101906 */
[----:B------:R-:W-:Y:S04]  /*0e80*/  STG.E desc[UR6][R6.64+0x14], R76 ;  /* 0x0000144c06007986 */ /* 0x000fe8000c101906 */
[----:B------:R-:W-:Y:S04]  /*0e90*/  STG.E desc[UR6][R6.64+0x18], R74 ;  /* 0x0000184a06007986 */ /* 0x000fe8000c101906 */
[----:B------:R-:W-:Y:S04]  /*0ea0*/  STG.E desc[UR6][R6.64+0x1c], R72 ;  /* 0x00001c4806007986 */ /* 0x000fe8000c101906 */
[----:B------:R-:W-:Y:S04]  /*0eb0*/  STG.E desc[UR6][R6.64+0x20], R70 ;  /* 0x0000204606007986 */ /* 0x000fe8000c101906 */
[----:B------:R0:W-:Y:S04]  /*0ec0*/  STG.E desc[UR6][R6.64+0x24], R68 ;  /* 0x0000244406007986 */ /* 0x0001e8000c101906 */
[----:B------:R-:W-:Y:S04]  /*0ed0*/  STG.E desc[UR6][R2.64], R66 ;  /* 0x0000004202007986 */ /* 0x000fe8000c101906 */
[----:B------:R-:W-:Y:S01]  /*0ee0*/  STG.E desc[UR6][R2.64+0x4], R64 ;  /* 0x0000044002007986 */ /* 0x000fe2000c101906 */
[----:B0-----:R-:W-:-:S03]  /*0ef0*/  IADD3 R6, P0, PT, R4, UR4, RZ ;  /* 0x0000000404067c10 */ /* 0x001fc6000ff1e0ff */
[----:B------:R-:W-:Y:S01]  /*0f00*/  STG.E desc[UR6][R2.64+0x8], R62 ;  /* 0x0000083e02007986 */ /* 0x000fe2000c101906 */
[----:B------:R-:W-:-:S03]  /*0f10*/  IADD3.X R7, PT, PT, R5, UR5, RZ, P0, !PT ;  /* 0x0000000505077c10 */ /* 0x000fc600087fe4ff */
[----:B------:R-:W-:Y:S04]  /*0f20*/  STG.E desc[UR6][R2.64+0xc], R60 ;  /* 0x00000c3c02007986 */ /* 0x000fe8000c101906 */
        /* <DEDUP_REMOVED lines=97> */
[----:B------:R-:W-:Y:S01]  /*1540*/  STG.E desc[UR6][R6.64+0x24], R0 ;  /* 0x0000240006007986 */ /* 0x000fe2000c101906 */
[----:B------:R-:W-:Y:S05]  /*1550*/  EXIT ;  /* 0x000000000000794d */ /* 0x000fea0003800000 */
.L_x_1:
[----:B------:R-:W-:-:S00]  /*1560*/  BRA `(.L_x_1) ;  /* 0xfffffffc00fc7947 */ /* 0x000fc0000383ffff */
[----:B------:R-:W-:-:S00]  /*1570*/  NOP ;  /* 0x0000000000007918 */ /* 0x000fc00000000000 */
        /* <DEDUP_REMOVED lines=8> */
.L_x_2:


//--------------------- .nv.shared.reserved.0     --------------------------
	.section	.nv.shared.reserved.0,"aw",@nobits
	.weak		__nv_reservedSMEM_offset_0_alias
	.size		__nv_reservedSMEM_offset_0_alias, 0, 64
	.other		__nv_reservedSMEM_offset_0_alias,@"STO_CUDA_RESERVED_SHARED STV_DEFAULT"
__nv_reservedSMEM_offset_0_alias:
	.zero		0
	.zero		64


//--------------------- .nv.constant0._Z15MultiplyVectorsPKfS0_Pfi --------------------------
	.section	.nv.constant0._Z15MultiplyVectorsPKfS0_Pfi,"a",@progbits
	.sectionflags	@""
	.align	4
.nv.constant0._Z15MultiplyVectorsPKfS0_Pfi:
	.zero		924


//--------------------- SYMBOLS --------------------------

	.type		.nv.reservedSmem.offset0,@object
	.size		.nv.reservedSmem.offset0,0x4
